	.headerflags	@"EF_CUDA_TEXMODE_UNIFIED EF_CUDA_64BIT_ADDRESS EF_CUDA_ACCELERATORS EF_CUDA_SM90 EF_CUDA_VIRTUAL_SM(EF_CUDA_SM90)"
	.elftype	@"ET_EXEC"


//--------------------- .nv.info                  --------------------------
	.section	.nv.info,"",@"SHT_CUDA_INFO"
	.align	4


	//----- nvinfo : EIATTR_REGCOUNT
	.align		4
        /*0000*/ 	.byte	0x04, 0x2f
        /*0002*/ 	.short	(.L_1 - .L_0)
	.align		4
.L_0:
        /*0004*/ 	.word	index@(triton_per_fused_add_div_mul_pow_sub_sum_0)
        /*0008*/ 	.word	0x0000001f


	//----- nvinfo : EIATTR_MIN_STACK_SIZE
	.align		4
.L_1:
        /*000c*/ 	.byte	0x04, 0x12
        /*000e*/ 	.short	(.L_3 - .L_2)
	.align		4
.L_2:
        /*0010*/ 	.word	index@(triton_per_fused_add_div_mul_pow_sub_sum_0)
        /*0014*/ 	.word	0x00000000


	//----- nvinfo : EIATTR_FRAME_SIZE
	.align		4
.L_3:
        /*0018*/ 	.byte	0x04, 0x11
        /*001a*/ 	.short	(.L_5 - .L_4)
	.align		4
.L_4:
        /*001c*/ 	.word	index@(triton_per_fused_add_div_mul_pow_sub_sum_0)
        /*0020*/ 	.word	0x00000000


	//----- nvinfo : EIATTR_MIN_STACK_SIZE
	.align		4
.L_5:
        /*0024*/ 	.byte	0x04, 0x12
        /*0026*/ 	.short	(.L_7 - .L_6)
	.align		4
.L_6:
        /*0028*/ 	.word	index@(triton_per_fused_add_div_mul_pow_sub_sum_0)
        /*002c*/ 	.word	0x00000000
.L_7:


//--------------------- .nv.info.triton_per_fused_add_div_mul_pow_sub_sum_0 --------------------------
	.section	.nv.info.triton_per_fused_add_div_mul_pow_sub_sum_0,"",@"SHT_CUDA_INFO"
	.sectionflags	@""
	.align	4


	//----- nvinfo : EIATTR_CUDA_API_VERSION
	.align		4
        /*0000*/ 	.byte	0x04, 0x37
        /*0002*/ 	.short	(.L_9 - .L_8)
.L_8:
        /*0004*/ 	.word	0x0000007c


	//----- nvinfo : EIATTR_KPARAM_INFO
	.align		4
.L_9:
        /*0008*/ 	.byte	0x04, 0x17
        /*000a*/ 	.short	(.L_11 - .L_10)
.L_10:
        /*000c*/ 	.word	0x00000000
        /*0010*/ 	.short	0x0002
        /*0012*/ 	.short	0x0010
        /*0014*/ 	.byte	0x00, 0xf0, 0x11, 0x00


	//----- nvinfo : EIATTR_KPARAM_INFO
	.align		4
.L_11:
        /*0018*/ 	.byte	0x04, 0x17
        /*001a*/ 	.short	(.L_13 - .L_12)
.L_12:
        /*001c*/ 	.word	0x00000000
        /*0020*/ 	.short	0x0001
        /*0022*/ 	.short	0x0008
        /*0024*/ 	.byte	0x00, 0xf4, 0x21, 0x00


	//----- nvinfo : EIATTR_KPARAM_INFO
	.align		4
.L_13:
        /*0028*/ 	.byte	0x04, 0x17
        /*002a*/ 	.short	(.L_15 - .L_14)
.L_14:
        /*002c*/ 	.word	0x00000000
        /*0030*/ 	.short	0x0000
        /*0032*/ 	.short	0x0000
        /*0034*/ 	.byte	0x00, 0xf4, 0x21, 0x00


	//----- nvinfo : EIATTR_SPARSE_MMA_MASK
	.align		4
.L_15:
        /*0038*/ 	.byte	0x03, 0x50
        /*003a*/ 	.short	0x0000


	//----- nvinfo : EIATTR_MAXREG_COUNT
	.align		4
        /*003c*/ 	.byte	0x03, 0x1b
        /*003e*/ 	.short	0x00ff


	//----- nvinfo : EIATTR_COOP_GROUP_MASK_REGIDS
	.align		4
        /*0040*/ 	.byte	0x04, 0x29
        /*0042*/ 	.short	(.L_17 - .L_16)


	//   ....[0]....
.L_16:
        /*0044*/ 	.word	0xffffffff


	//   ....[1]....
        /*0048*/ 	.word	0xffffffff


	//   ....[2]....
        /*004c*/ 	.word	0xffffffff


	//   ....[3]....
        /*0050*/ 	.word	0xffffffff


	//   ....[4]....
        /*0054*/ 	.word	0xffffffff


	//   ....[5]....
        /*0058*/ 	.word	0xffffffff


	//   ....[6]....
        /*005c*/ 	.word	0xffffffff


	//   ....[7]....
        /*0060*/ 	.word	0xffffffff


	//   ....[8]....
        /*0064*/ 	.word	0xffffffff


	//   ....[9]....
        /*0068*/ 	.word	0xffffffff


	//   ....[10]....
        /*006c*/ 	.word	0xffffffff


	//   ....[11]....
        /*0070*/ 	.word	0xffffffff


	//----- nvinfo : EIATTR_COOP_GROUP_INSTR_OFFSETS
	.align		4
.L_17:
        /*0074*/ 	.byte	0x04, 0x28
        /*0076*/ 	.short	(.L_19 - .L_18)


	//   ....[0]....
.L_18:
        /*0078*/ 	.word	0x00000770


	//   ....[1]....
        /*007c*/ 	.word	0x00000790


	//   ....[2]....
        /*0080*/ 	.word	0x000007b0


	//   ....[3]....
        /*0084*/ 	.word	0x00000820


	//   ....[4]....
        /*0088*/ 	.word	0x00000840


	//   ....[5]....
        /*008c*/ 	.word	0x00000860


	//   ....[6]....
        /*0090*/ 	.word	0x00000880


	//   ....[7]....
        /*0094*/ 	.word	0x000008e0


	//   ....[8]....
        /*0098*/ 	.word	0x00000930


	//   ....[9]....
        /*009c*/ 	.word	0x00000970


	//   ....[10]....
        /*00a0*/ 	.word	0x000009c0


	//   ....[11]....
        /*00a4*/ 	.word	0x00000a30


	//----- nvinfo : EIATTR_EXIT_INSTR_OFFSETS
	.align		4
.L_19:
        /*00a8*/ 	.byte	0x04, 0x1c
        /*00aa*/ 	.short	(.L_21 - .L_20)


	//   ....[0]....
.L_20:
        /*00ac*/ 	.word	0x00000aa0


	//   ....[1]....
        /*00b0*/ 	.word	0x00000b10


	//----- nvinfo : EIATTR_REQNTID
	.align		4
.L_21:
        /*00b4*/ 	.byte	0x04, 0x10
        /*00b6*/ 	.short	(.L_23 - .L_22)
.L_22:
        /*00b8*/ 	.word	0x00000040
        /*00bc*/ 	.word	0x00000001
        /*00c0*/ 	.word	0x00000001


	//----- nvinfo : EIATTR_CBANK_PARAM_SIZE
	.align		4
.L_23:
        /*00c4*/ 	.byte	0x03, 0x19
        /*00c6*/ 	.short	0x0014


	//----- nvinfo : EIATTR_PARAM_CBANK
	.align		4
        /*00c8*/ 	.byte	0x04, 0x0a
        /*00ca*/ 	.short	(.L_25 - .L_24)
	.align		4
.L_24:
        /*00cc*/ 	.word	index@(.nv.constant0.triton_per_fused_add_div_mul_pow_sub_sum_0)
        /*00d0*/ 	.short	0x0210
        /*00d2*/ 	.short	0x0014


	//----- nvinfo : EIATTR_SW_WAR
	.align		4
.L_25:
        /*00d4*/ 	.byte	0x04, 0x36
        /*00d6*/ 	.short	(.L_27 - .L_26)
.L_26:
        /*00d8*/ 	.word	0x00000008
.L_27:


//--------------------- .nv.callgraph             --------------------------
	.section	.nv.callgraph,"",@"SHT_CUDA_CALLGRAPH"
	.align	4
	.sectionentsize	8
	.align		4
        /*0000*/ 	.word	0x00000000
	.align		4
        /*0004*/ 	.word	0xffffffff
	.align		4
        /*0008*/ 	.word	0x00000000
	.align		4
        /*000c*/ 	.word	0xfffffffe
	.align		4
        /*0010*/ 	.word	0x00000000
	.align		4
        /*0014*/ 	.word	0xfffffffd
	.align		4
        /*0018*/ 	.word	0x00000000
	.align		4
        /*001c*/ 	.word	0xfffffffc


//--------------------- .text.triton_per_fused_add_div_mul_pow_sub_sum_0 --------------------------
	.section	.text.triton_per_fused_add_div_mul_pow_sub_sum_0,"ax",@progbits
	.sectionflags	@"SHF_BARRIERS=1"
	.align	128
        .global         triton_per_fused_add_div_mul_pow_sub_sum_0
        .type           triton_per_fused_add_div_mul_pow_sub_sum_0,@function
        .size           triton_per_fused_add_div_mul_pow_sub_sum_0,(.L_x_1 - triton_per_fused_add_div_mul_pow_sub_sum_0)
        .other          triton_per_fused_add_div_mul_pow_sub_sum_0,@"STO_CUDA_ENTRY STV_DEFAULT"
triton_per_fused_add_div_mul_pow_sub_sum_0:
.text.triton_per_fused_add_div_mul_pow_sub_sum_0:
[----:B------:R-:W0:Y:S01]  /*0000*/  LDC R1, c[0x0][0x28] ;  /* 0x00000a00ff017b82 */ /* 0x000e220000000800 */
[----:B------:R-:W1:Y:S01]  /*0010*/  S2R R24, SR_TID.X ;  /* 0x0000000000187919 */ /* 0x000e620000002100 */
[----:B------:R-:W-:Y:S01]  /*0020*/  ULDC.64 UR4, c[0x0][0x218] ;  /* 0x0000860000047ab9 */ /* 0x000fe20000000a00 */
[----:B------:R-:W-:Y:S02]  /*0030*/  CS2R R8, SRZ ;  /* 0x0000000000087805 */ /* 0x000fe4000001ff00 */
[----:B------:R-:W-:Y:S01]  /*0040*/  CS2R R10, SRZ ;  /* 0x00000000000a7805 */ /* 0x000fe2000001ff00 */
[----:B------:R-:W-:Y:S01]  /*0050*/  ULDC.64 UR6, c[0x0][0x208] ;  /* 0x0000820000067ab9 */ /* 0x000fe20000000a00 */
[C---:B-1----:R-:W-:Y:S01]  /*0060*/  IMAD.SHL.U32 R0, R24.reuse, 0x4, RZ ;  /* 0x0000000418007824 */ /* 0x042fe200078e00ff */
[----:B------:R-:W-:-:S04]  /*0070*/  LOP3.LUT R6, R24, 0x30, RZ, 0xc0, !PT ;  /* 0x0000003018067812 */ /* 0x000fc800078ec0ff */
[----:B------:R-:W-:-:S05]  /*0080*/  LOP3.LUT R2, R0, 0xfc, RZ, 0xc0, !PT ;  /* 0x000000fc00027812 */ /* 0x000fca00078ec0ff */
[----:B------:R-:W-:-:S05]  /*0090*/  IMAD R2, R2, 0xab, RZ ;  /* 0x000000ab02027824 */ /* 0x000fca00078e02ff */
[----:B------:R-:W-:-:S04]  /*00a0*/  LOP3.LUT R2, R2, 0xffff, RZ, 0xc0, !PT ;  /* 0x0000ffff02027812 */ /* 0x000fc800078ec0ff */
[----:B------:R-:W-:-:S04]  /*00b0*/  SHF.R.U32.HI R4, RZ, 0xb, R2 ;  /* 0x0000000bff047819 */ /* 0x000fc80000011602 */
[C---:B------:R-:W-:Y:S01]  /*00c0*/  PRMT R2, R4.reuse, 0x9910, RZ ;  /* 0x0000991004027816 */ /* 0x040fe200000000ff */
[----:B------:R-:W-:-:S04]  /*00d0*/  IMAD.SHL.U32 R4, R4, 0x10, RZ ;  /* 0x0000001004047824 */ /* 0x000fc800078e00ff */
[----:B------:R-:W-:-:S04]  /*00e0*/  IMAD R2, R2, 0xc, RZ ;  /* 0x0000000c02027824 */ /* 0x000fc800078e02ff */
[----:B------:R-:W-:-:S05]  /*00f0*/  IMAD.MOV R2, RZ, RZ, -R2 ;  /* 0x000000ffff027224 */ /* 0x000fca00078e0a02 */
[----:B------:R-:W-:Y:S02]  /*0100*/  PRMT R5, R2, 0x7710, RZ ;  /* 0x0000771002057816 */ /* 0x000fe400000000ff */
[----:B------:R-:W1:Y:S03]  /*0110*/  LDC.64 R2, c[0x0][0x218] ;  /* 0x00008600ff027b82 */ /* 0x000e660000000a00 */
[----:B------:R-:W-:Y:S01]  /*0120*/  IMAD.IADD R0, R0, 0x1, R5 ;  /* 0x0000000100007824 */ /* 0x000fe200078e0205 */
[----:B------:R-:W-:-:S04]  /*0130*/  LOP3.LUT R5, R4, 0xffff0, RZ, 0xe2, !PT ;  /* 0x000ffff004057812 */ /* 0x000fc800078ee2ff */
[----:B------:R-:W-:-:S04]  /*0140*/  LOP3.LUT R0, R0, 0xfc, RZ, 0xc0, !PT ;  /* 0x000000fc00007812 */ /* 0x000fc800078ec0ff */
[----:B------:R-:W-:Y:S02]  /*0150*/  IADD3 R4, P0, R0, R5, RZ ;  /* 0x0000000500047210 */ /* 0x000fe40007f1e0ff */
[----:B------:R-:W-:Y:S02]  /*0160*/  LOP3.LUT R19, R5, R0, RZ, 0xfc, !PT ;  /* 0x0000000005137212 */ /* 0x000fe400078efcff */
[----:B------:R-:W-:Y:S01]  /*0170*/  LEA R16, P1, R4, UR4, 0x2 ;  /* 0x0000000404107c11 */ /* 0x000fe2000f8210ff */
[----:B------:R-:W-:Y:S01]  /*0180*/  IMAD.X R7, RZ, RZ, RZ, P0 ;  /* 0x000000ffff077224 */ /* 0x000fe200000e06ff */
[----:B------:R-:W-:-:S04]  /*0190*/  ISETP.NE.AND P0, PT, R6, 0x30, PT ;  /* 0x000000300600780c */ /* 0x000fc80003f05270 */
[----:B------:R-:W-:Y:S02]  /*01a0*/  LEA.HI.X R17, R4, UR5, R7, 0x2, P1 ;  /* 0x0000000504117c11 */ /* 0x000fe400088f1407 */
[----:B------:R-:W-:Y:S02]  /*01b0*/  CS2R R4, SRZ ;  /* 0x0000000000047805 */ /* 0x000fe4000001ff00 */
[----:B------:R-:W-:Y:S01]  /*01c0*/  CS2R R6, SRZ ;  /* 0x0000000000067805 */ /* 0x000fe2000001ff00 */
[----:B-1----:R-:W-:-:S05]  /*01d0*/  IMAD.WIDE.U32 R18, R19, 0x4, R2 ;  /* 0x0000000413127825 */ /* 0x002fca00078e0002 */
[----:B------:R1:W2:Y:S04]  /*01e0*/  @P0 LDG.E.128 R8, desc[UR6][R18.64] ;  /* 0x0000000612080981 */ /* 0x0002a8000c1e1d00 */
[----:B------:R3:W4:Y:S01]  /*01f0*/  @P0 LDG.E.128 R4, desc[UR6][R16.64+0x10] ;  /* 0x0000100610040981 */ /* 0x000722000c1e1d00 */
[----:B------:R-:W-:-:S04]  /*0200*/  LOP3.LUT R0, R24, 0x3f, RZ, 0xc0, !PT ;  /* 0x0000003f18007812 */ /* 0x000fc800078ec0ff */
[C---:B------:R-:W-:Y:S01]  /*0210*/  LOP3.LUT R14, R0.reuse, 0xff80, RZ, 0xfc, !PT ;  /* 0x0000ff80000e7812 */ /* 0x040fe200078efcff */
[C---:B------:R-:W-:Y:S01]  /*0220*/  IMAD R13, R0.reuse, 0x56, RZ ;  /* 0x00000056000d7824 */ /* 0x040fe200078e02ff */
[----:B------:R-:W-:Y:S02]  /*0230*/  LOP3.LUT R12, R0, 0x40, RZ, 0xfc, !PT ;  /* 0x00000040000c7812 */ /* 0x000fe400078efcff */
[----:B------:R-:W-:Y:S02]  /*0240*/  LOP3.LUT R15, R14, 0xbf, RZ, 0xc0, !PT ;  /* 0x000000bf0e0f7812 */ /* 0x000fe400078ec0ff */
[----:B------:R-:W-:Y:S02]  /*0250*/  LOP3.LUT R13, R13, 0xffff, RZ, 0xc0, !PT ;  /* 0x0000ffff0d0d7812 */ /* 0x000fe400078ec0ff */
[----:B------:R-:W-:Y:S01]  /*0260*/  PRMT R22, R12, 0x9910, RZ ;  /* 0x000099100c167816 */ /* 0x000fe200000000ff */
[----:B-1----:R-:W-:Y:S01]  /*0270*/  IMAD R18, R15, 0xab, RZ ;  /* 0x000000ab0f127824 */ /* 0x002fe200078e02ff */
[----:B------:R-:W-:-:S03]  /*0280*/  SHF.R.U32.HI R13, RZ, 0x8, R13 ;  /* 0x00000008ff0d7819 */ /* 0x000fc6000001160d */
[----:B------:R-:W-:Y:S01]  /*0290*/  IMAD R15, R22, 0x56, RZ ;  /* 0x00000056160f7824 */ /* 0x000fe200078e02ff */
[C---:B---3--:R-:W-:Y:S01]  /*02a0*/  PRMT R17, R13.reuse, 0x9910, RZ ;  /* 0x000099100d117816 */ /* 0x048fe200000000ff */
[----:B------:R-:W-:Y:S01]  /*02b0*/  IMAD.SHL.U32 R13, R13, 0x4, RZ ;  /* 0x000000040d0d7824 */ /* 0x000fe200078e00ff */
[----:B------:R-:W-:Y:S02]  /*02c0*/  LOP3.LUT R16, R18, 0xffff, RZ, 0xc0, !PT ;  /* 0x0000ffff12107812 */ /* 0x000fe400078ec0ff */
[----:B------:R-:W-:Y:S01]  /*02d0*/  LOP3.LUT R15, R15, 0xffff, RZ, 0xc0, !PT ;  /* 0x0000ffff0f0f7812 */ /* 0x000fe200078ec0ff */
[----:B------:R-:W-:Y:S01]  /*02e0*/  IMAD R17, R17, 0x3, RZ ;  /* 0x0000000311117824 */ /* 0x000fe200078e02ff */
[----:B------:R-:W-:Y:S02]  /*02f0*/  SHF.R.U32.HI R16, RZ, 0x9, R16 ;  /* 0x00000009ff107819 */ /* 0x000fe40000011610 */
[----:B------:R-:W-:Y:S01]  /*0300*/  SHF.R.U32.HI R15, RZ, 0x8, R15 ;  /* 0x00000008ff0f7819 */ /* 0x000fe2000001160f */
[----:B------:R-:W-:Y:S01]  /*0310*/  IMAD.MOV R17, RZ, RZ, -R17 ;  /* 0x000000ffff117224 */ /* 0x000fe200078e0a11 */
[----:B------:R-:W-:-:S02]  /*0320*/  PRMT R19, R16, 0x9910, RZ ;  /* 0x0000991010137816 */ /* 0x000fc400000000ff */
[C---:B------:R-:W-:Y:S01]  /*0330*/  PRMT R22, R15.reuse, 0x9910, RZ ;  /* 0x000099100f167816 */ /* 0x040fe200000000ff */
[----:B------:R-:W-:Y:S01]  /*0340*/  IMAD.SHL.U32 R15, R15, 0x4, RZ ;  /* 0x000000040f0f7824 */ /* 0x000fe200078e00ff */
[----:B------:R-:W-:Y:S01]  /*0350*/  PRMT R17, R17, 0x7710, RZ ;  /* 0x0000771011117816 */ /* 0x000fe200000000ff */
[----:B------:R-:W-:-:S04]  /*0360*/  IMAD R19, R19, 0x3, RZ ;  /* 0x0000000313137824 */ /* 0x000fc800078e02ff */
[----:B------:R-:W-:Y:S02]  /*0370*/  IMAD.MOV R19, RZ, RZ, -R19 ;  /* 0x000000ffff137224 */ /* 0x000fe400078e0a13 */
[----:B------:R-:W-:Y:S02]  /*0380*/  IMAD.IADD R18, R0, 0x1, R17 ;  /* 0x0000000100127824 */ /* 0x000fe400078e0211 */
[----:B------:R-:W-:Y:S01]  /*0390*/  IMAD R17, R22, 0x3, RZ ;  /* 0x0000000316117824 */ /* 0x000fe200078e02ff */
[----:B------:R-:W-:Y:S02]  /*03a0*/  PRMT R19, R19, 0x7710, RZ ;  /* 0x0000771013137816 */ /* 0x000fe400000000ff */
[----:B------:R-:W-:Y:S01]  /*03b0*/  LOP3.LUT R22, R13, 0xffff, RZ, 0xc0, !PT ;  /* 0x0000ffff0d167812 */ /* 0x000fe200078ec0ff */
[----:B------:R-:W-:Y:S01]  /*03c0*/  IMAD.MOV R25, RZ, RZ, -R17 ;  /* 0x000000ffff197224 */ /* 0x000fe200078e0a11 */
[----:B------:R-:W-:Y:S01]  /*03d0*/  LOP3.LUT R23, R18, 0xff, RZ, 0xc0, !PT ;  /* 0x000000ff12177812 */ /* 0x000fe200078ec0ff */
[----:B------:R-:W-:Y:S01]  /*03e0*/  IMAD.IADD R14, R14, 0x1, R19 ;  /* 0x000000010e0e7824 */ /* 0x000fe200078e0213 */
[----:B------:R-:W-:-:S02]  /*03f0*/  LOP3.LUT R13, R13, 0xffff, R18, 0xc8, !PT ;  /* 0x0000ffff0d0d7812 */ /* 0x000fc400078ec812 */
[----:B------:R-:W-:Y:S01]  /*0400*/  IADD3 R17, P1, R22, R23, RZ ;  /* 0x0000001716117210 */ /* 0x000fe20007f3e0ff */
[----:B------:R-:W-:Y:S01]  /*0410*/  IMAD.SHL.U32 R23, R16, 0x4, RZ ;  /* 0x0000000410177824 */ /* 0x000fe200078e00ff */
[----:B------:R-:W-:-:S03]  /*0420*/  PRMT R19, R25, 0x7710, RZ ;  /* 0x0000771019137816 */ /* 0x000fc600000000ff */
[----:B------:R-:W-:Y:S01]  /*0430*/  IMAD.X R22, RZ, RZ, RZ, P1 ;  /* 0x000000ffff167224 */ /* 0x000fe200008e06ff */
[----:B------:R-:W-:Y:S01]  /*0440*/  LEA R18, P1, R17, UR4, 0x2 ;  /* 0x0000000411127c11 */ /* 0x000fe2000f8210ff */
[----:B------:R-:W-:Y:S01]  /*0450*/  IMAD.IADD R12, R12, 0x1, R19 ;  /* 0x000000010c0c7824 */ /* 0x000fe200078e0213 */
[----:B------:R-:W-:Y:S02]  /*0460*/  LOP3.LUT R25, R23, 0xffff, RZ, 0xc0, !PT ;  /* 0x0000ffff17197812 */ /* 0x000fe400078ec0ff */
[----:B------:R-:W-:Y:S02]  /*0470*/  LEA.HI.X R19, R17, UR5, R22, 0x2, P1 ;  /* 0x0000000511137c11 */ /* 0x000fe400088f1416 */
[----:B------:R-:W-:Y:S02]  /*0480*/  LOP3.LUT R17, R15, 0xffff, RZ, 0xc0, !PT ;  /* 0x0000ffff0f117812 */ /* 0x000fe400078ec0ff */
[----:B------:R-:W-:Y:S02]  /*0490*/  LOP3.LUT R22, R12, 0xff, RZ, 0xc0, !PT ;  /* 0x000000ff0c167812 */ /* 0x000fe400078ec0ff */
[----:B------:R-:W-:-:S02]  /*04a0*/  LOP3.LUT R23, R23, 0xffff, R14, 0xc8, !PT ;  /* 0x0000ffff17177812 */ /* 0x000fc400078ec80e */
[----:B------:R-:W-:Y:S02]  /*04b0*/  LOP3.LUT R16, R15, 0xffff, R12, 0xc8, !PT ;  /* 0x0000ffff0f107812 */ /* 0x000fe400078ec80c */
[----:B------:R-:W-:Y:S02]  /*04c0*/  LOP3.LUT R14, R14, 0xff, RZ, 0xc0, !PT ;  /* 0x000000ff0e0e7812 */ /* 0x000fe400078ec0ff */
[----:B------:R-:W-:Y:S02]  /*04d0*/  IADD3 R15, P1, R17, R22, RZ ;  /* 0x00000016110f7210 */ /* 0x000fe40007f3e0ff */
[----:B------:R-:W-:Y:S01]  /*04e0*/  LOP3.LUT R13, R13, 0xff, RZ, 0xc0, !PT ;  /* 0x000000ff0d0d7812 */ /* 0x000fe200078ec0ff */
[----:B------:R1:W3:Y:S01]  /*04f0*/  LDG.E R22, desc[UR6][R18.64+0x4] ;  /* 0x0000040612167981 */ /* 0x0002e2000c1e1900 */
[----:B------:R-:W-:Y:S01]  /*0500*/  IADD3 R25, P2, R25, R14, RZ ;  /* 0x0000000e19197210 */ /* 0x000fe20007f5e0ff */
[----:B------:R-:W-:Y:S01]  /*0510*/  IMAD.X R28, RZ, RZ, RZ, P1 ;  /* 0x000000ffff1c7224 */ /* 0x000fe200008e06ff */
[----:B------:R-:W-:Y:S01]  /*0520*/  LOP3.LUT R27, R16, 0xff, RZ, 0xc0, !PT ;  /* 0x000000ff101b7812 */ /* 0x000fe200078ec0ff */
[----:B------:R-:W-:Y:S01]  /*0530*/  IMAD.WIDE.U32 R16, R13, 0x4, R2 ;  /* 0x000000040d107825 */ /* 0x000fe200078e0002 */
[----:B------:R-:W-:-:S02]  /*0540*/  LEA R14, P1, R15, UR4, 0x2 ;  /* 0x000000040f0e7c11 */ /* 0x000fc4000f8210ff */
[----:B------:R-:W-:Y:S01]  /*0550*/  LOP3.LUT R23, R23, 0xff, RZ, 0xc0, !PT ;  /* 0x000000ff17177812 */ /* 0x000fe200078ec0ff */
[----:B------:R-:W-:Y:S01]  /*0560*/  IMAD.X R26, RZ, RZ, RZ, P2 ;  /* 0x000000ffff1a7224 */ /* 0x000fe200010e06ff */
[----:B------:R-:W-:Y:S01]  /*0570*/  LEA R12, P2, R25, UR4, 0x2 ;  /* 0x00000004190c7c11 */ /* 0x000fe2000f8410ff */
[----:B-1----:R-:W-:Y:S01]  /*0580*/  IMAD.WIDE.U32 R18, R27, 0x4, R2 ;  /* 0x000000041b127825 */ /* 0x002fe200078e0002 */
[----:B------:R-:W-:Y:S01]  /*0590*/  LEA.HI.X R15, R15, UR5, R28, 0x2, P1 ;  /* 0x000000050f0f7c11 */ /* 0x000fe200088f141c */
[----:B------:R-:W3:Y:S01]  /*05a0*/  LDG.E R17, desc[UR6][R16.64] ;  /* 0x0000000610117981 */ /* 0x000ee2000c1e1900 */
[----:B------:R-:W-:Y:S01]  /*05b0*/  LEA.HI.X R13, R25, UR5, R26, 0x2, P2 ;  /* 0x00000005190d7c11 */ /* 0x000fe200090f141a */
[----:B------:R-:W-:Y:S02]  /*05c0*/  IMAD.WIDE.U32 R2, R23, 0x4, R2 ;  /* 0x0000000417027825 */ /* 0x000fe400078e0002 */
[----:B------:R1:W5:Y:S04]  /*05d0*/  LDG.E R14, desc[UR6][R14.64+0x4] ;  /* 0x000004060e0e7981 */ /* 0x000368000c1e1900 */
[----:B------:R-:W5:Y:S04]  /*05e0*/  LDG.E R19, desc[UR6][R18.64] ;  /* 0x0000000612137981 */ /* 0x000f68000c1e1900 */
[----:B------:R-:W5:Y:S04]  /*05f0*/  LDG.E R12, desc[UR6][R12.64+0x4] ;  /* 0x000004060c0c7981 */ /* 0x000f68000c1e1900 */
[----:B------:R1:W5:Y:S01]  /*0600*/  LDG.E R3, desc[UR6][R2.64] ;  /* 0x0000000602037981 */ /* 0x000362000c1e1900 */
[----:B------:R-:W1:Y:S01]  /*0610*/  S2UR UR5, SR_CgaCtaId ;  /* 0x00000000000579c3 */ /* 0x000e620000008800 */
[C---:B------:R-:W-:Y:S01]  /*0620*/  LOP3.LUT P1, RZ, R24.reuse, 0x1f, RZ, 0xc0, !PT ;  /* 0x0000001f18ff7812 */ /* 0x040fe2000782c0ff */
[----:B------:R-:W-:Y:S01]  /*0630*/  UMOV UR4, 0x400 ;  /* 0x0000040000047882 */ /* 0x000fe20000000000 */
[----:B------:R-:W-:Y:S01]  /*0640*/  ISETP.GE.AND P2, PT, R24, 0x2, PT ;  /* 0x000000021800780c */ /* 0x000fe20003f46270 */
[----:B01----:R-:W-:Y:S01]  /*0650*/  UPRMT UR4, UR5, 0x654, UR4 ;  /* 0x0000065405047896 */ /* 0x003fe20008000004 */
[----:B--2---:R-:W-:-:S02]  /*0660*/  SEL R9, R9, RZ, P0 ;  /* 0x000000ff09097207 */ /* 0x004fc40000000000 */
[----:B----4-:R-:W-:Y:S02]  /*0670*/  SEL R26, R5, RZ, P0 ;  /* 0x000000ff051a7207 */ /* 0x010fe40000000000 */
[----:B------:R-:W-:Y:S02]  /*0680*/  SEL R8, R8, RZ, P0 ;  /* 0x000000ff08087207 */ /* 0x000fe40000000000 */
[----:B------:R-:W-:Y:S01]  /*0690*/  SEL R5, R4, RZ, P0 ;  /* 0x000000ff04057207 */ /* 0x000fe20000000000 */
[----:B------:R-:W-:Y:S01]  /*06a0*/  FADD R9, R26, -R9 ;  /* 0x800000091a097221 */ /* 0x000fe20000000000 */
[----:B------:R-:W-:Y:S02]  /*06b0*/  SEL R10, R10, RZ, P0 ;  /* 0x000000ff0a0a7207 */ /* 0x000fe40000000000 */
[----:B------:R-:W-:Y:S01]  /*06c0*/  SEL R15, R6, RZ, P0 ;  /* 0x000000ff060f7207 */ /* 0x000fe20000000000 */
[----:B------:R-:W-:Y:S01]  /*06d0*/  FADD R8, R5, -R8 ;  /* 0x8000000805087221 */ /* 0x000fe20000000000 */
[----:B------:R-:W-:Y:S01]  /*06e0*/  FMUL R9, R9, R9 ;  /* 0x0000000909097220 */ /* 0x000fe20000400000 */
[----:B------:R-:W-:-:S02]  /*06f0*/  SEL R4, R7, RZ, P0 ;  /* 0x000000ff07047207 */ /* 0x000fc40000000000 */
[----:B------:R-:W-:Y:S01]  /*0700*/  SEL R11, R11, RZ, P0 ;  /* 0x000000ff0b0b7207 */ /* 0x000fe20000000000 */
[----:B------:R-:W-:Y:S01]  /*0710*/  FADD R10, R15, -R10 ;  /* 0x8000000a0f0a7221 */ /* 0x000fe20000000000 */
[----:B------:R-:W-:-:S03]  /*0720*/  FFMA R9, R8, R8, R9 ;  /* 0x0000000808097223 */ /* 0x000fc60000000009 */
[----:B------:R-:W-:Y:S01]  /*0730*/  FADD R11, R4, -R11 ;  /* 0x8000000b040b7221 */ /* 0x000fe20000000000 */
[----:B------:R-:W-:-:S04]  /*0740*/  FFMA R10, R10, R10, R9 ;  /* 0x0000000a0a0a7223 */ /* 0x000fc80000000009 */
[----:B------:R-:W-:-:S05]  /*0750*/  FFMA R10, R11, R11, R10 ;  /* 0x0000000b0b0a7223 */ /* 0x000fca000000000a */
[----:B------:R-:W-:-:S05]  /*0760*/  FSEL R10, R10, RZ, P0 ;  /* 0x000000ff0a0a7208 */ /* 0x000fca0000000000 */
[----:B------:R-:W0:Y:S02]  /*0770*/  SHFL.BFLY PT, R5, R10, 0x10, 0x1f ;  /* 0x0e001f000a057f89 */ /* 0x000e2400000e0000 */
[----:B0-----:R-:W-:-:S05]  /*0780*/  FADD R5, R10, R5 ;  /* 0x000000050a057221 */ /* 0x001fca0000000000 */
[----:B------:R-:W0:Y:S02]  /*0790*/  SHFL.BFLY PT, R2, R5, 0x8, 0x1f ;  /* 0x0d001f0005027f89 */ /* 0x000e2400000e0000 */
[----:B0-----:R-:W-:-:S05]  /*07a0*/  FADD R2, R5, R2 ;  /* 0x0000000205027221 */ /* 0x001fca0000000000 */
[----:B------:R-:W0:Y:S01]  /*07b0*/  SHFL.BFLY PT, R7, R2, 0x4, 0x1f ;  /* 0x0c801f0002077f89 */ /* 0x000e2200000e0000 */
[----:B---3--:R-:W-:Y:S01]  /*07c0*/  FADD R17, R22, -R17 ;  /* 0x8000001116117221 */ /* 0x008fe20000000000 */
[----:B-----5:R-:W-:-:S03]  /*07d0*/  FADD R14, R14, -R19 ;  /* 0x800000130e0e7221 */ /* 0x020fc60000000000 */
[----:B------:R-:W-:-:S04]  /*07e0*/  FMUL R17, R17, R17 ;  /* 0x0000001111117220 */ /* 0x000fc80000400000 */
[----:B------:R-:W-:Y:S01]  /*07f0*/  FFMA R14, R14, R14, R17 ;  /* 0x0000000e0e0e7223 */ /* 0x000fe20000000011 */
[----:B------:R-:W-:-:S04]  /*0800*/  FADD R3, R12, -R3 ;  /* 0x800000030c037221 */ /* 0x000fc80000000000 */
[----:B------:R-:W-:-:S05]  /*0810*/  FFMA R14, R3, R3, R14 ;  /* 0x00000003030e7223 */ /* 0x000fca000000000e */
[----:B------:R-:W1:Y:S01]  /*0820*/  SHFL.BFLY PT, R3, R14, 0x10, 0x1f ;  /* 0x0e001f000e037f89 */ /* 0x000e6200000e0000 */
[----:B0-----:R-:W-:-:S05]  /*0830*/  FADD R7, R2, R7 ;  /* 0x0000000702077221 */ /* 0x001fca0000000000 */
[----:B------:R-:W0:Y:S01]  /*0840*/  SHFL.BFLY PT, R4, R7, 0x2, 0x1f ;  /* 0x0c401f0007047f89 */ /* 0x000e2200000e0000 */
[----:B-1----:R-:W-:-:S05]  /*0850*/  FADD R5, R14, R3 ;  /* 0x000000030e057221 */ /* 0x002fca0000000000 */
[----:B------:R-:W1:Y:S01]  /*0860*/  SHFL.BFLY PT, R2, R5, 0x8, 0x1f ;  /* 0x0d001f0005027f89 */ /* 0x000e6200000e0000 */
[----:B0-----:R-:W-:-:S05]  /*0870*/  FADD R4, R7, R4 ;  /* 0x0000000407047221 */ /* 0x001fca0000000000 */
[----:B------:R-:W0:Y:S01]  /*0880*/  SHFL.BFLY PT, R3, R4, 0x1, 0x1f ;  /* 0x0c201f0004037f89 */ /* 0x000e2200000e0000 */
[----:B-1----:R-:W-:Y:S01]  /*0890*/  FADD R6, R5, R2 ;  /* 0x0000000205067221 */ /* 0x002fe20000000000 */
[----:B------:R-:W-:-:S04]  /*08a0*/  SHF.R.U32.HI R2, RZ, 0x3, R24 ;  /* 0x00000003ff027819 */ /* 0x000fc80000011618 */
[----:B------:R-:W-:Y:S01]  /*08b0*/  LOP3.LUT R2, R2, 0x4, RZ, 0xc0, !PT ;  /* 0x0000000402027812 */ /* 0x000fe200078ec0ff */
[----:B0-----:R-:W-:-:S05]  /*08c0*/  FADD R11, R4, R3 ;  /* 0x00000003040b7221 */ /* 0x001fca0000000000 */
[----:B------:R-:W-:Y:S04]  /*08d0*/  @!P1 STS [R2+UR4], R11 ;  /* 0x0000000b02009988 */ /* 0x000fe80008000804 */
[----:B------:R-:W0:Y:S01]  /*08e0*/  SHFL.BFLY PT, R9, R6, 0x4, 0x1f ;  /* 0x0c801f0006097f89 */ /* 0x000e2200000e0000 */
[----:B------:R-:W-:Y:S01]  /*08f0*/  LEA R3, R24, UR4, 0x2 ;  /* 0x0000000418037c11 */ /* 0x000fe2000f8e10ff */
[----:B------:R-:W-:Y:S06]  /*0900*/  BAR.SYNC.DEFER_BLOCKING 0x0 ;  /* 0x0000000000007b1d */ /* 0x000fec0000010000 */
[----:B------:R-:W-:Y:S01]  /*0910*/  @!P2 LDS R21, [R3] ;  /* 0x000000000315a984 */ /* 0x000fe20000000800 */
[----:B0-----:R-:W-:-:S05]  /*0920*/  FADD R9, R6, R9 ;  /* 0x0000000906097221 */ /* 0x001fca0000000000 */
[----:B------:R-:W0:Y:S01]  /*0930*/  SHFL.BFLY PT, R4, R9, 0x2, 0x1f ;  /* 0x0c401f0009047f89 */ /* 0x000e2200000e0000 */
[----:B------:R-:W-:-:S04]  /*0940*/  LOP3.LUT R5, R24, 0x1, RZ, 0xc0, !PT ;  /* 0x0000000118057812 */ /* 0x000fc800078ec0ff */
[----:B------:R-:W-:Y:S01]  /*0950*/  ISETP.NE.U32.AND P0, PT, R5, 0x1, PT ;  /* 0x000000010500780c */ /* 0x000fe20003f05070 */
[----:B0-----:R-:W-:Y:S02]  /*0960*/  FADD R6, R9, R4 ;  /* 0x0000000409067221 */ /* 0x001fe40000000000 */
[----:B------:R-:W0:Y:S01]  /*0970*/  SHFL.BFLY PT, R4, R21, 0x1, 0x1f ;  /* 0x0c201f0015047f89 */ /* 0x000e2200000e0000 */
[----:B------:R-:W-:Y:S01]  /*0980*/  ISETP.LT.AND P0, PT, R24, 0x2, P0 ;  /* 0x000000021800780c */ /* 0x000fe20000701270 */
[----:B0-----:R-:W-:-:S12]  /*0990*/  FADD R4, R21, R4 ;  /* 0x0000000415047221 */ /* 0x001fd80000000000 */
[----:B------:R-:W-:Y:S01]  /*09a0*/  @P0 STS [R3], R4 ;  /* 0x0000000403000388 */ /* 0x000fe20000000800 */
[----:B------:R-:W-:Y:S06]  /*09b0*/  BAR.SYNC.DEFER_BLOCKING 0x0 ;  /* 0x0000000000007b1d */ /* 0x000fec0000010000 */
[----:B------:R-:W0:Y:S04]  /*09c0*/  SHFL.BFLY PT, R7, R6, 0x1, 0x1f ;  /* 0x0c201f0006077f89 */ /* 0x000e2800000e0000 */
[----:B------:R-:W-:Y:S01]  /*09d0*/  LDS R5, [UR4] ;  /* 0x00000004ff057984 */ /* 0x000fe20008000800 */
[----:B0-----:R-:W-:Y:S01]  /*09e0*/  FADD R7, R6, R7 ;  /* 0x0000000706077221 */ /* 0x001fe20000000000 */
[----:B------:R-:W-:Y:S06]  /*09f0*/  BAR.SYNC.DEFER_BLOCKING 0x0 ;  /* 0x0000000000007b1d */ /* 0x000fec0000010000 */
[----:B------:R-:W-:Y:S02]  /*0a00*/  @!P1 STS [R2+UR4], R7 ;  /* 0x0000000702009988 */ /* 0x000fe40008000804 */
[----:B------:R-:W-:Y:S06]  /*0a10*/  BAR.SYNC.DEFER_BLOCKING 0x0 ;  /* 0x0000000000007b1d */ /* 0x000fec0000010000 */
[----:B------:R-:W0:Y:S04]  /*0a20*/  @!P2 LDS R20, [R3] ;  /* 0x000000000314a984 */ /* 0x000e280000000800 */
[----:B0-----:R-:W0:Y:S02]  /*0a30*/  SHFL.BFLY PT, R9, R20, 0x1, 0x1f ;  /* 0x0c201f0014097f89 */ /* 0x001e2400000e0000 */
[----:B0-----:R-:W-:-:S05]  /*0a40*/  FADD R6, R20, R9 ;  /* 0x0000000914067221 */ /* 0x001fca0000000000 */
[----:B------:R0:W-:Y:S01]  /*0a50*/  @P0 STS [R3], R6 ;  /* 0x0000000603000388 */ /* 0x0001e20000000800 */
[----:B------:R-:W-:Y:S01]  /*0a60*/  BAR.SYNC.DEFER_BLOCKING 0x0 ;  /* 0x0000000000007b1d */ /* 0x000fe20000010000 */
[----:B------:R-:W-:-:S05]  /*0a70*/  ISETP.NE.AND P0, PT, R0, RZ, PT ;  /* 0x000000ff0000720c */ /* 0x000fca0003f05270 */
[----:B------:R-:W1:Y:S02]  /*0a80*/  LDS R4, [UR4] ;  /* 0x00000004ff047984 */ /* 0x000e640008000800 */
[----:B------:R-:W-:Y:S06]  /*0a90*/  BAR.SYNC.DEFER_BLOCKING 0x0 ;  /* 0x0000000000007b1d */ /* 0x000fec0000010000 */
[----:B0-----:R-:W-:Y:S05]  /*0aa0*/  @P0 EXIT ;  /* 0x000000000000094d */ /* 0x001fea0003800000 */
[----:B------:R-:W0:Y:S01]  /*0ab0*/  LDC.64 R2, c[0x0][0x210] ;  /* 0x00008400ff027b82 */ /* 0x000e220000000a00 */
[----:B-1----:R-:W-:-:S04]  /*0ac0*/  FMUL R4, R4, 0.083333335816860198975 ;  /* 0x3daaaaab04047820 */ /* 0x002fc80000400000 */
[----:B------:R-:W-:-:S04]  /*0ad0*/  FFMA R4, R5, 0.083333335816860198975, R4 ;  /* 0x3daaaaab05047823 */ /* 0x000fc80000000004 */
[----:B------:R-:W-:-:S04]  /*0ae0*/  FADD R4, R4, R4 ;  /* 0x0000000404047221 */ /* 0x000fc80000000000 */
[----:B------:R-:W-:-:S05]  /*0af0*/  FMUL R5, R4, 0.25 ;  /* 0x3e80000004057820 */ /* 0x000fca0000400000 */
[----:B0-----:R-:W-:Y:S01]  /*0b00*/  STG.E desc[UR6][R2.64], R5 ;  /* 0x0000000502007986 */ /* 0x001fe2000c101906 */
[----:B------:R-:W-:Y:S05]  /*0b10*/  EXIT ;  /* 0x000000000000794d */ /* 0x000fea0003800000 */
.L_x_0:
[----:B------:R-:W-:-:S00]  /*0b20*/  BRA `(.L_x_0) ;  /* 0xfffffffc00fc7947 */ /* 0x000fc0000383ffff */
[----:B------:R-:W-:-:S00]  /*0b30*/  NOP ;  /* 0x0000000000007918 */ /* 0x000fc00000000000 */
        /* <DEDUP_REMOVED lines=12> */
.L_x_1:


//--------------------- .nv.shared.triton_per_fused_add_div_mul_pow_sub_sum_0 --------------------------
	.section	.nv.shared.triton_per_fused_add_div_mul_pow_sub_sum_0,"aw",@nobits
	.sectionflags	@""
	.align	16
	.zero		1024


//--------------------- .nv.constant0.triton_per_fused_add_div_mul_pow_sub_sum_0 --------------------------
	.section	.nv.constant0.triton_per_fused_add_div_mul_pow_sub_sum_0,"a",@progbits
	.sectionflags	@""
	.align	4
.nv.constant0.triton_per_fused_add_div_mul_pow_sub_sum_0:
	.zero		548
